	.headerflags	@"EF_CUDA_TEXMODE_UNIFIED EF_CUDA_64BIT_ADDRESS EF_CUDA_ACCELERATORS EF_CUDA_SM90 EF_CUDA_VIRTUAL_SM(EF_CUDA_SM90)"
	.elftype	@"ET_EXEC"


//--------------------- .nv.info                  --------------------------
	.section	.nv.info,"",@"SHT_CUDA_INFO"
	.align	4


	//----- nvinfo : EIATTR_REGCOUNT
	.align		4
        /*0000*/ 	.byte	0x04, 0x2f
        /*0002*/ 	.short	(.L_1 - .L_0)
	.align		4
.L_0:
        /*0004*/ 	.word	index@(triton_poi_fused_2)
        /*0008*/ 	.word	0x0000001e


	//----- nvinfo : EIATTR_MIN_STACK_SIZE
	.align		4
.L_1:
        /*000c*/ 	.byte	0x04, 0x12
        /*000e*/ 	.short	(.L_3 - .L_2)
	.align		4
.L_2:
        /*0010*/ 	.word	index@(triton_poi_fused_2)
        /*0014*/ 	.word	0x00000000


	//----- nvinfo : EIATTR_FRAME_SIZE
	.align		4
.L_3:
        /*0018*/ 	.byte	0x04, 0x11
        /*001a*/ 	.short	(.L_5 - .L_4)
	.align		4
.L_4:
        /*001c*/ 	.word	index@(triton_poi_fused_2)
        /*0020*/ 	.word	0x00000000


	//----- nvinfo : EIATTR_MIN_STACK_SIZE
	.align		4
.L_5:
        /*0024*/ 	.byte	0x04, 0x12
        /*0026*/ 	.short	(.L_7 - .L_6)
	.align		4
.L_6:
        /*0028*/ 	.word	index@(triton_poi_fused_2)
        /*002c*/ 	.word	0x00000000
.L_7:


//--------------------- .nv.info.triton_poi_fused_2 --------------------------
	.section	.nv.info.triton_poi_fused_2,"",@"SHT_CUDA_INFO"
	.sectionflags	@""
	.align	4


	//----- nvinfo : EIATTR_CUDA_API_VERSION
	.align		4
        /*0000*/ 	.byte	0x04, 0x37
        /*0002*/ 	.short	(.L_9 - .L_8)
.L_8:
        /*0004*/ 	.word	0x0000007c


	//----- nvinfo : EIATTR_KPARAM_INFO
	.align		4
.L_9:
        /*0008*/ 	.byte	0x04, 0x17
        /*000a*/ 	.short	(.L_11 - .L_10)
.L_10:
        /*000c*/ 	.word	0x00000000
        /*0010*/ 	.short	0x0003
        /*0012*/ 	.short	0x0014
        /*0014*/ 	.byte	0x00, 0xf0, 0x11, 0x00


	//----- nvinfo : EIATTR_KPARAM_INFO
	.align		4
.L_11:
        /*0018*/ 	.byte	0x04, 0x17
        /*001a*/ 	.short	(.L_13 - .L_12)
.L_12:
        /*001c*/ 	.word	0x00000000
        /*0020*/ 	.short	0x0002
        /*0022*/ 	.short	0x0010
        /*0024*/ 	.byte	0x00, 0xf0, 0x11, 0x00


	//----- nvinfo : EIATTR_KPARAM_INFO
	.align		4
.L_13:
        /*0028*/ 	.byte	0x04, 0x17
        /*002a*/ 	.short	(.L_15 - .L_14)
.L_14:
        /*002c*/ 	.word	0x00000000
        /*0030*/ 	.short	0x0001
        /*0032*/ 	.short	0x0008
        /*0034*/ 	.byte	0x00, 0xf4, 0x21, 0x00


	//----- nvinfo : EIATTR_KPARAM_INFO
	.align		4
.L_15:
        /*0038*/ 	.byte	0x04, 0x17
        /*003a*/ 	.short	(.L_17 - .L_16)
.L_16:
        /*003c*/ 	.word	0x00000000
        /*0040*/ 	.short	0x0000
        /*0042*/ 	.short	0x0000
        /*0044*/ 	.byte	0x00, 0xf4, 0x21, 0x00


	//----- nvinfo : EIATTR_SPARSE_MMA_MASK
	.align		4
.L_17:
        /*0048*/ 	.byte	0x03, 0x50
        /*004a*/ 	.short	0x0000


	//----- nvinfo : EIATTR_MAXREG_COUNT
	.align		4
        /*004c*/ 	.byte	0x03, 0x1b
        /*004e*/ 	.short	0x00ff


	//----- nvinfo : EIATTR_EXIT_INSTR_OFFSETS
	.align		4
        /*0050*/ 	.byte	0x04, 0x1c
        /*0052*/ 	.short	(.L_19 - .L_18)


	//   ....[0]....
.L_18:
        /*0054*/ 	.word	0x00000680


	//   ....[1]....
        /*0058*/ 	.word	0x000006d0


	//----- nvinfo : EIATTR_REQNTID
	.align		4
.L_19:
        /*005c*/ 	.byte	0x04, 0x10
        /*005e*/ 	.short	(.L_21 - .L_20)
.L_20:
        /*0060*/ 	.word	0x00000080
        /*0064*/ 	.word	0x00000001
        /*0068*/ 	.word	0x00000001


	//----- nvinfo : EIATTR_CBANK_PARAM_SIZE
	.align		4
.L_21:
        /*006c*/ 	.byte	0x03, 0x19
        /*006e*/ 	.short	0x0018


	//----- nvinfo : EIATTR_PARAM_CBANK
	.align		4
        /*0070*/ 	.byte	0x04, 0x0a
        /*0072*/ 	.short	(.L_23 - .L_22)
	.align		4
.L_22:
        /*0074*/ 	.word	index@(.nv.constant0.triton_poi_fused_2)
        /*0078*/ 	.short	0x0210
        /*007a*/ 	.short	0x0018


	//----- nvinfo : EIATTR_SW_WAR
	.align		4
.L_23:
        /*007c*/ 	.byte	0x04, 0x36
        /*007e*/ 	.short	(.L_25 - .L_24)
.L_24:
        /*0080*/ 	.word	0x00000008
.L_25:


//--------------------- .nv.callgraph             --------------------------
	.section	.nv.callgraph,"",@"SHT_CUDA_CALLGRAPH"
	.align	4
	.sectionentsize	8
	.align		4
        /*0000*/ 	.word	0x00000000
	.align		4
        /*0004*/ 	.word	0xffffffff
	.align		4
        /*0008*/ 	.word	0x00000000
	.align		4
        /*000c*/ 	.word	0xfffffffe
	.align		4
        /*0010*/ 	.word	0x00000000
	.align		4
        /*0014*/ 	.word	0xfffffffd
	.align		4
        /*0018*/ 	.word	0x00000000
	.align		4
        /*001c*/ 	.word	0xfffffffc


//--------------------- .text.triton_poi_fused_2  --------------------------
	.section	.text.triton_poi_fused_2,"ax",@progbits
	.sectionflags	@"SHF_BARRIERS=1"
	.align	128
        .global         triton_poi_fused_2
        .type           triton_poi_fused_2,@function
        .size           triton_poi_fused_2,(.L_x_1 - triton_poi_fused_2)
        .other          triton_poi_fused_2,@"STO_CUDA_ENTRY STV_DEFAULT"
triton_poi_fused_2:
.text.triton_poi_fused_2:
[----:B------:R-:W0:Y:S01]  /*0000*/  LDC R1, c[0x0][0x28] ;  /* 0x00000a00ff017b82 */ /* 0x000e220000000800 */
[----:B------:R-:W1:Y:S07]  /*0010*/  S2R R15, SR_CTAID.X ;  /* 0x00000000000f7919 */ /* 0x000e6e0000002500 */
[----:B------:R-:W2:Y:S01]  /*0020*/  LDC.64 R16, c[0x0][0x210] ;  /* 0x00008400ff107b82 */ /* 0x000ea20000000a00 */
[----:B------:R-:W-:Y:S01]  /*0030*/  IMAD.MOV.U32 R14, RZ, RZ, RZ ;  /* 0x000000ffff0e7224 */ /* 0x000fe200078e00ff */
[----:B------:R-:W-:Y:S01]  /*0040*/  ULDC.64 UR6, c[0x0][0x208] ;  /* 0x0000820000067ab9 */ /* 0x000fe20000000a00 */
[----:B------:R-:W3:Y:S01]  /*0050*/  S2R R18, SR_TID.X ;  /* 0x0000000000127919 */ /* 0x000ee20000002100 */
[----:B------:R-:W4:Y:S01]  /*0060*/  S2R R19, SR_CTAID.Y ;  /* 0x0000000000137919 */ /* 0x000f220000002600 */
[----:B-1----:R-:W-:Y:S01]  /*0070*/  IMAD.SHL.U32 R15, R15, 0x10, RZ ;  /* 0x000000100f0f7824 */ /* 0x002fe200078e00ff */
[----:B---3--:R-:W-:-:S04]  /*0080*/  SHF.R.U32.HI R0, RZ, 0x4, R18 ;  /* 0x00000004ff007819 */ /* 0x008fc80000011612 */
[----:B------:R-:W-:Y:S01]  /*0090*/  LOP3.LUT R4, R15, 0xf, R18, 0xf8, !PT ;  /* 0x0000000f0f047812 */ /* 0x000fe200078ef812 */
[----:B----4-:R-:W-:Y:S01]  /*00a0*/  IMAD.SHL.U32 R19, R19, 0x40, RZ ;  /* 0x0000004013137824 */ /* 0x010fe200078e00ff */
[----:B------:R-:W-:Y:S02]  /*00b0*/  SGXT.U32 R0, R0, 0x3 ;  /* 0x000000030000781a */ /* 0x000fe40000000000 */
[----:B------:R-:W-:Y:S02]  /*00c0*/  ISETP.GE.AND P0, PT, R4, 0x9, PT ;  /* 0x000000090400780c */ /* 0x000fe40003f06270 */
[----:B------:R-:W-:Y:S02]  /*00d0*/  LOP3.LUT R3, R19, 0x8, R0, 0xfe, !PT ;  /* 0x0000000813037812 */ /* 0x000fe400078efe00 */
[----:B------:R-:W-:Y:S02]  /*00e0*/  LOP3.LUT R2, R19, R0, RZ, 0xfc, !PT ;  /* 0x0000000013027212 */ /* 0x000fe400078efcff */
[C---:B------:R-:W-:Y:S01]  /*00f0*/  ISETP.LT.AND P2, PT, R3.reuse, 0xa80, !P0 ;  /* 0x00000a800300780c */ /* 0x040fe20004741270 */
[--C-:B------:R-:W-:Y:S01]  /*0100*/  IMAD R3, R3, 0x9, R4.reuse ;  /* 0x0000000903037824 */ /* 0x100fe200078e0204 */
[----:B------:R-:W-:Y:S01]  /*0110*/  LOP3.LUT R6, R19, 0x10, R0, 0xfe, !PT ;  /* 0x0000001013067812 */ /* 0x000fe200078efe00 */
[----:B------:R-:W-:Y:S01]  /*0120*/  IMAD R5, R2, 0x9, R4 ;  /* 0x0000000902057824 */ /* 0x000fe200078e0204 */
[----:B------:R-:W-:-:S02]  /*0130*/  LOP3.LUT R7, R19, 0x18, R0, 0xfe, !PT ;  /* 0x0000001813077812 */ /* 0x000fc400078efe00 */
[----:B------:R-:W-:Y:S01]  /*0140*/  ISETP.LT.AND P1, PT, R2, 0xa80, !P0 ;  /* 0x00000a800200780c */ /* 0x000fe20004721270 */
[----:B--2---:R-:W-:Y:S01]  /*0150*/  IMAD.WIDE R2, R3, 0x4, R16 ;  /* 0x0000000403027825 */ /* 0x004fe200078e0210 */
[----:B------:R-:W-:Y:S02]  /*0160*/  ISETP.LT.AND P6, PT, R6, 0xa80, !P0 ;  /* 0x00000a800600780c */ /* 0x000fe400047c1270 */
[----:B------:R-:W-:Y:S02]  /*0170*/  LOP3.LUT R8, R19, 0x20, R0, 0xfe, !PT ;  /* 0x0000002013087812 */ /* 0x000fe400078efe00 */
[----:B------:R-:W-:Y:S01]  /*0180*/  ISETP.LT.AND P5, PT, R7, 0xa80, !P0 ;  /* 0x00000a800700780c */ /* 0x000fe200047a1270 */
[----:B------:R1:W2:Y:S01]  /*0190*/  @P2 LDG.E.EL R14, desc[UR6][R2.64] ;  /* 0x00000006020e2981 */ /* 0x0002a2000c2e1900 */
[----:B------:R-:W-:Y:S02]  /*01a0*/  LOP3.LUT R4, R19, 0x28, R0, 0xfe, !PT ;  /* 0x0000002813047812 */ /* 0x000fe400078efe00 */
[----:B------:R-:W-:-:S02]  /*01b0*/  LOP3.LUT R6, R19, 0x30, R0, 0xfe, !PT ;  /* 0x0000003013067812 */ /* 0x000fc400078efe00 */
[----:B------:R-:W-:Y:S02]  /*01c0*/  LOP3.LUT R7, R19, 0x38, R0, 0xfe, !PT ;  /* 0x0000003813077812 */ /* 0x000fe400078efe00 */
[----:B------:R-:W-:Y:S02]  /*01d0*/  ISETP.LT.AND P4, PT, R8, 0xa80, !P0 ;  /* 0x00000a800800780c */ /* 0x000fe40004781270 */
[----:B------:R-:W-:Y:S02]  /*01e0*/  ISETP.LT.AND P3, PT, R4, 0xa80, !P0 ;  /* 0x00000a800400780c */ /* 0x000fe40004761270 */
[----:B------:R-:W-:Y:S02]  /*01f0*/  ISETP.LT.AND P2, PT, R6, 0xa80, !P0 ;  /* 0x00000a800600780c */ /* 0x000fe40004741270 */
[----:B------:R-:W-:Y:S01]  /*0200*/  ISETP.LT.AND P0, PT, R7, 0xa80, !P0 ;  /* 0x00000a800700780c */ /* 0x000fe20004701270 */
[C---:B------:R-:W-:Y:S02]  /*0210*/  VIADD R7, R5.reuse, 0x90 ;  /* 0x0000009005077836 */ /* 0x040fe40000000000 */
[----:B------:R-:W-:-:S02]  /*0220*/  VIADD R9, R5, 0xd8 ;  /* 0x000000d805097836 */ /* 0x000fc40000000000 */
[C---:B------:R-:W-:Y:S02]  /*0230*/  VIADD R11, R5.reuse, 0x120 ;  /* 0x00000120050b7836 */ /* 0x040fe40000000000 */
[C---:B------:R-:W-:Y:S02]  /*0240*/  VIADD R13, R5.reuse, 0x168 ;  /* 0x00000168050d7836 */ /* 0x040fe40000000000 */
[C---:B------:R-:W-:Y:S02]  /*0250*/  VIADD R23, R5.reuse, 0x1b0 ;  /* 0x000001b005177836 */ /* 0x040fe40000000000 */
[C---:B------:R-:W-:Y:S02]  /*0260*/  VIADD R25, R5.reuse, 0x1f8 ;  /* 0x000001f805197836 */ /* 0x040fe40000000000 */
[----:B-1----:R-:W-:-:S04]  /*0270*/  IMAD.WIDE R2, R5, 0x4, R16 ;  /* 0x0000000405027825 */ /* 0x002fc800078e0210 */
[----:B------:R-:W-:-:S04]  /*0280*/  IMAD.WIDE R4, R7, 0x4, R16 ;  /* 0x0000000407047825 */ /* 0x000fc800078e0210 */
[----:B------:R-:W-:-:S04]  /*0290*/  IMAD.WIDE R6, R9, 0x4, R16 ;  /* 0x0000000409067825 */ /* 0x000fc800078e0210 */
[----:B------:R-:W-:Y:S01]  /*02a0*/  IMAD.WIDE R8, R11, 0x4, R16 ;  /* 0x000000040b087825 */ /* 0x000fe200078e0210 */
[----:B------:R-:W-:-:S03]  /*02b0*/  CS2R R20, SRZ ;  /* 0x0000000000147805 */ /* 0x000fc6000001ff00 */
[----:B------:R-:W-:-:S03]  /*02c0*/  IMAD.WIDE R10, R13, 0x4, R16 ;  /* 0x000000040d0a7825 */ /* 0x000fc600078e0210 */
[----:B------:R1:W3:Y:S01]  /*02d0*/  @P6 LDG.E.EL R20, desc[UR6][R4.64] ;  /* 0x0000000604146981 */ /* 0x0002e2000c2e1900 */
[--C-:B------:R-:W-:Y:S01]  /*02e0*/  IMAD.WIDE R12, R23, 0x4, R16.reuse ;  /* 0x00000004170c7825 */ /* 0x100fe200078e0210 */
[----:B------:R-:W-:Y:S02]  /*02f0*/  CS2R R22, SRZ ;  /* 0x0000000000167805 */ /* 0x000fe4000001ff00 */
[----:B------:R-:W4:Y:S01]  /*0300*/  @P5 LDG.E.EL R21, desc[UR6][R6.64] ;  /* 0x0000000606155981 */ /* 0x000f22000c2e1900 */
[----:B------:R-:W-:Y:S01]  /*0310*/  IMAD.WIDE R16, R25, 0x4, R16 ;  /* 0x0000000419107825 */ /* 0x000fe200078e0210 */
[----:B------:R-:W-:Y:S02]  /*0320*/  CS2R R24, SRZ ;  /* 0x0000000000187805 */ /* 0x000fe4000001ff00 */
[----:B------:R-:W5:Y:S01]  /*0330*/  @P4 LDG.E.EL R22, desc[UR6][R8.64] ;  /* 0x0000000608164981 */ /* 0x000f62000c2e1900 */
[----:B------:R-:W-:-:S03]  /*0340*/  IMAD.MOV.U32 R26, RZ, RZ, RZ ;  /* 0x000000ffff1a7224 */ /* 0x000fc600078e00ff */
[----:B------:R-:W5:Y:S04]  /*0350*/  @P3 LDG.E.EL R24, desc[UR6][R10.64] ;  /* 0x000000060a183981 */ /* 0x000f68000c2e1900 */
[----:B------:R1:W5:Y:S04]  /*0360*/  @P2 LDG.E.EL R23, desc[UR6][R12.64] ;  /* 0x000000060c172981 */ /* 0x000368000c2e1900 */
[----:B------:R1:W5:Y:S04]  /*0370*/  @P1 LDG.E.EL R25, desc[UR6][R2.64] ;  /* 0x0000000602191981 */ /* 0x000368000c2e1900 */
[----:B------:R-:W5:Y:S01]  /*0380*/  @P0 LDG.E.EL R26, desc[UR6][R16.64] ;  /* 0x00000006101a0981 */ /* 0x000f62000c2e1900 */
[----:B------:R-:W1:Y:S01]  /*0390*/  S2R R27, SR_TID.X ;  /* 0x00000000001b7919 */ /* 0x000e620000002100 */
[----:B------:R-:W1:Y:S01]  /*03a0*/  S2UR UR5, SR_CgaCtaId ;  /* 0x00000000000579c3 */ /* 0x000e620000008800 */
[----:B------:R-:W-:-:S02]  /*03b0*/  UMOV UR4, 0x400 ;  /* 0x0000040000047882 */ /* 0x000fc40000000000 */
[----:B01----:R-:W-:Y:S01]  /*03c0*/  UPRMT UR4, UR5, 0x654, UR4 ;  /* 0x0000065405047896 */ /* 0x003fe20008000004 */
[----:B------:R-:W-:Y:S01]  /*03d0*/  IMAD.SHL.U32 R4, R27, 0x40, RZ ;  /* 0x000000401b047824 */ /* 0x000fe200078e00ff */
[----:B------:R-:W-:-:S04]  /*03e0*/  SHF.R.U32.HI R5, RZ, 0x4, R27 ;  /* 0x00000004ff057819 */ /* 0x000fc8000001161b */
[----:B------:R-:W-:Y:S02]  /*03f0*/  SGXT.U32 R5, R5, 0x3 ;  /* 0x000000030505781a */ /* 0x000fe40000000000 */
[----:B------:R-:W-:-:S04]  /*0400*/  LOP3.LUT R4, R4, 0x3c0, RZ, 0xc0, !PT ;  /* 0x000003c004047812 */ /* 0x000fc800078ec0ff */
[C---:B------:R-:W-:Y:S02]  /*0410*/  LOP3.LUT R5, R4.reuse, R5, RZ, 0xfc, !PT ;  /* 0x0000000504057212 */ /* 0x040fe400078efcff */
[----:B------:R-:W-:-:S05]  /*0420*/  LEA.HI R4, R4, UR4, RZ, 0x1e ;  /* 0x0000000404047c11 */ /* 0x000fca000f8ff0ff */
[----:B------:R-:W-:Y:S01]  /*0430*/  IMAD R13, R5, 0x4, R4 ;  /* 0x00000004050d7824 */ /* 0x000fe200078e0204 */
[C---:B------:R-:W-:Y:S01]  /*0440*/  LOP3.LUT R2, R27.reuse, 0x70, RZ, 0xc0, !PT ;  /* 0x000000701b027812 */ /* 0x040fe200078ec0ff */
[----:B------:R-:W-:-:S04]  /*0450*/  IMAD.SHL.U32 R8, R27, 0x4, RZ ;  /* 0x000000041b087824 */ /* 0x000fc800078e00ff */
[----:B------:R-:W-:Y:S01]  /*0460*/  VIADD R3, R2, UR4 ;  /* 0x0000000402037c36 */ /* 0x000fe20008000000 */
[----:B------:R-:W-:-:S05]  /*0470*/  LOP3.LUT R8, R8, 0x1fc, RZ, 0xc0, !PT ;  /* 0x000001fc08087812 */ /* 0x000fca00078ec0ff */
[----:B------:R-:W-:Y:S02]  /*0480*/  IMAD R4, R8, 0x4, R3 ;  /* 0x0000000408047824 */ /* 0x000fe400078e0203 */
[----:B------:R-:W-:Y:S01]  /*0490*/  IMAD.SHL.U32 R18, R18, 0x4, RZ ;  /* 0x0000000412127824 */ /* 0x000fe200078e00ff */
[----:B------:R-:W0:Y:S04]  /*04a0*/  LDC.64 R2, c[0x0][0x218] ;  /* 0x00008600ff027b82 */ /* 0x000e280000000a00 */
[----:B------:R-:W-:-:S05]  /*04b0*/  LOP3.LUT R18, R19, 0x3c, R18, 0xf8, !PT ;  /* 0x0000003c13127812 */ /* 0x000fca00078ef812 */
[----:B------:R-:W-:-:S05]  /*04c0*/  IMAD.HI R9, R18, 0x2aaaaaab, RZ ;  /* 0x2aaaaaab12097827 */ /* 0x000fca00078e02ff */
[----:B------:R-:W-:-:S04]  /*04d0*/  SHF.R.U32.HI R10, RZ, 0x1f, R9 ;  /* 0x0000001fff0a7819 */ /* 0x000fc80000011609 */
[----:B------:R-:W-:Y:S02]  /*04e0*/  LEA.HI.SX32 R11, R9, R10, 0x1d ;  /* 0x0000000a090b7211 */ /* 0x000fe400078feaff */
[----:B------:R-:W-:Y:S02]  /*04f0*/  LOP3.LUT R10, R8, 0x200, RZ, 0xfc, !PT ;  /* 0x00000200080a7812 */ /* 0x000fe400078efcff */
[----:B------:R-:W-:Y:S01]  /*0500*/  ISETP.GE.AND P0, PT, R18, 0xa80, PT ;  /* 0x00000a801200780c */ /* 0x000fe20003f06270 */
[----:B------:R-:W-:Y:S01]  /*0510*/  IMAD R18, R11, -0x30, R18 ;  /* 0xffffffd00b127824 */ /* 0x000fe200078e0212 */
[----:B------:R-:W-:Y:S02]  /*0520*/  LOP3.LUT R9, R15, R0, RZ, 0xfc, !PT ;  /* 0x000000000f097212 */ /* 0x000fe400078efcff */
[----:B------:R-:W-:Y:S02]  /*0530*/  LOP3.LUT R0, R15, 0x8, R0, 0xfe, !PT ;  /* 0x000000080f007812 */ /* 0x000fe400078efe00 */
[----:B------:R-:W-:Y:S01]  /*0540*/  SHF.R.U32.HI R10, RZ, 0x2, R10 ;  /* 0x00000002ff0a7819 */ /* 0x000fe2000001160a */
[----:B------:R-:W-:Y:S01]  /*0550*/  IMAD R18, R11, 0x1b0, R18 ;  /* 0x000001b00b127824 */ /* 0x000fe200078e0212 */
[----:B------:R-:W-:-:S02]  /*0560*/  ISETP.LT.AND P1, PT, R9, 0x9, !P0 ;  /* 0x000000090900780c */ /* 0x000fc40004721270 */
[----:B------:R-:W-:Y:S02]  /*0570*/  ISETP.LT.AND P0, PT, R0, 0x9, !P0 ;  /* 0x000000090000780c */ /* 0x000fe40004701270 */
[----:B------:R-:W-:Y:S01]  /*0580*/  LOP3.LUT R10, R10, 0xf0, RZ, 0xc0, !PT ;  /* 0x000000f00a0a7812 */ /* 0x000fe200078ec0ff */
[----:B------:R-:W-:-:S04]  /*0590*/  IMAD R11, R9, 0x30, R18 ;  /* 0x00000030090b7824 */ /* 0x000fc800078e0212 */
[----:B------:R-:W-:Y:S02]  /*05a0*/  VIADD R9, R10, UR4 ;  /* 0x000000040a097c36 */ /* 0x000fe40008000000 */
[----:B0-----:R-:W-:-:S04]  /*05b0*/  IMAD.WIDE R10, R11, 0x4, R2 ;  /* 0x000000040b0a7825 */ /* 0x001fc800078e0202 */
[----:B------:R-:W-:Y:S01]  /*05c0*/  IMAD R9, R8, 0x4, R9 ;  /* 0x0000000408097824 */ /* 0x000fe200078e0209 */
[----:B--2---:R-:W-:Y:S04]  /*05d0*/  STS [R13+0x20], R14 ;  /* 0x0000200e0d007388 */ /* 0x004fe80000000800 */
[----:B---3--:R-:W-:Y:S04]  /*05e0*/  STS [R13+0x40], R20 ;  /* 0x000040140d007388 */ /* 0x008fe80000000800 */
[----:B----4-:R-:W-:Y:S04]  /*05f0*/  STS [R13+0x60], R21 ;  /* 0x000060150d007388 */ /* 0x010fe80000000800 */
[----:B-----5:R-:W-:Y:S04]  /*0600*/  STS [R13+0x80], R22 ;  /* 0x000080160d007388 */ /* 0x020fe80000000800 */
[----:B------:R-:W-:Y:S04]  /*0610*/  STS [R13+0xa0], R24 ;  /* 0x0000a0180d007388 */ /* 0x000fe80000000800 */
[----:B------:R-:W-:Y:S04]  /*0620*/  STS [R13+0xc0], R23 ;  /* 0x0000c0170d007388 */ /* 0x000fe80000000800 */
[----:B------:R-:W-:Y:S04]  /*0630*/  STS [R13], R25 ;  /* 0x000000190d007388 */ /* 0x000fe80000000800 */
[----:B------:R-:W-:Y:S01]  /*0640*/  STS [R13+0xe0], R26 ;  /* 0x0000e01a0d007388 */ /* 0x000fe20000000800 */
[----:B------:R-:W-:Y:S06]  /*0650*/  BAR.SYNC.DEFER_BLOCKING 0x0 ;  /* 0x0000000000007b1d */ /* 0x000fec0000010000 */
[----:B------:R-:W0:Y:S04]  /*0660*/  LDS.128 R4, [R4] ;  /* 0x0000000004047984 */ /* 0x000e280000000c00 */
[----:B0-----:R0:W-:Y:S02]  /*0670*/  @P1 STG.E.128 desc[UR6][R10.64], R4 ;  /* 0x000000040a001986 */ /* 0x0011e4000c101d06 */
[----:B0-----:R-:W-:Y:S05]  /*0680*/  @!P0 EXIT ;  /* 0x000000000000894d */ /* 0x001fea0003800000 */
[----:B0-----:R-:W0:Y:S01]  /*0690*/  LDS.128 R8, [R9+0x800] ;  /* 0x0008000009087984 */ /* 0x001e220000000c00 */
[----:B------:R-:W-:-:S04]  /*06a0*/  IMAD R5, R0, 0x30, R18 ;  /* 0x0000003000057824 */ /* 0x000fc800078e0212 */
[----:B------:R-:W-:-:S05]  /*06b0*/  IMAD.WIDE R2, R5, 0x4, R2 ;  /* 0x0000000405027825 */ /* 0x000fca00078e0202 */
[----:B0-----:R-:W-:Y:S01]  /*06c0*/  STG.E.128 desc[UR6][R2.64], R8 ;  /* 0x0000000802007986 */ /* 0x001fe2000c101d06 */
[----:B------:R-:W-:Y:S05]  /*06d0*/  EXIT ;  /* 0x000000000000794d */ /* 0x000fea0003800000 */
.L_x_0:
[----:B------:R-:W-:-:S00]  /*06e0*/  BRA `(.L_x_0) ;  /* 0xfffffffc00fc7947 */ /* 0x000fc0000383ffff */
[----:B------:R-:W-:-:S00]  /*06f0*/  NOP ;  /* 0x0000000000007918 */ /* 0x000fc00000000000 */
        /* <DEDUP_REMOVED lines=8> */
.L_x_1:


//--------------------- .nv.shared.triton_poi_fused_2 --------------------------
	.section	.nv.shared.triton_poi_fused_2,"aw",@nobits
	.sectionflags	@""
	.align	16
	.zero		1024


//--------------------- .nv.constant0.triton_poi_fused_2 --------------------------
	.section	.nv.constant0.triton_poi_fused_2,"a",@progbits
	.sectionflags	@""
	.align	4
.nv.constant0.triton_poi_fused_2:
	.zero		552
